//
// Generated by NVIDIA NVVM Compiler
//
// Compiler Build ID: CL-36424714
// Cuda compilation tools, release 13.0, V13.0.88
// Based on NVVM 20.0.0
//

.version 9.0
.target sm_100
.address_size 64

	// .globl	_Z11vector_swapPfS_

.visible .entry _Z11vector_swapPfS_(
	.param .u64 .ptr .align 1 _Z11vector_swapPfS__param_0,
	.param .u64 .ptr .align 1 _Z11vector_swapPfS__param_1
)
{
	.reg .pred 	%p<2>;
	.reg .b32 	%r<5>;
	.reg .b32 	%f<8>;
	.reg .b64 	%rd<8>;

	ld.param.u64 	%rd1, [_Z11vector_swapPfS__param_0];
	ld.param.u64 	%rd2, [_Z11vector_swapPfS__param_1];
	mov.u32 	%r2, %ntid.x;
	mov.u32 	%r3, %ctaid.x;
	mov.u32 	%r4, %tid.x;
	mad.lo.s32 	%r1, %r2, %r3, %r4;
	setp.gt.s32 	%p1, %r1, 40959;
	@%p1 bra 	$L__BB0_2;
	cvta.to.global.u64 	%rd3, %rd1;
	cvta.to.global.u64 	%rd4, %rd2;
	mul.wide.s32 	%rd5, %r1, 4;
	add.s64 	%rd6, %rd3, %rd5;
	add.s64 	%rd7, %rd4, %rd5;
	ld.global.f32 	%f1, [%rd6];
	ld.global.f32 	%f2, [%rd7];
	mul.f32 	%f3, %f1, %f2;
	st.global.f32 	[%rd6], %f3;
	ld.global.f32 	%f4, [%rd7];
	div.rn.f32 	%f5, %f3, %f4;
	st.global.f32 	[%rd7], %f5;
	ld.global.f32 	%f6, [%rd6];
	div.rn.f32 	%f7, %f6, %f5;
	st.global.f32 	[%rd6], %f7;
$L__BB0_2:
	ret;

}


// ===== COMPILED SASS (sm_100) =====

	.target	sm_100

	.elftype	@"ET_EXEC"


//--------------------- .note.nv.tkinfo           --------------------------
	.section	.note.nv.tkinfo,"",@"SHT_NOTE"
	.sectionflags	@"SHF_NOTE_NV_TKINFO"
	.tkinfo
        /*0018*/ 	.word	0x00000002
        /*0030*/ 	.string	""
        /*0030*/ 	.string	"ptxas"
        /*0030*/ 	.string	"Cuda compilation tools, release 13.0, V13.0.88"
        /*0030*/ 	.string	"Build cuda_13.0.r13.0/compiler.36424714_0"
        /*0030*/ 	.string	"-arch sm_100 -m 64 "



//--------------------- .note.nv.cuinfo           --------------------------
	.section	.note.nv.cuinfo,"",@"SHT_NOTE"
	.sectionflags	@"SHF_NOTE_NV_CUINFO"
        /*0018*/ 	.short	0x0002
        /*001a*/ 	.short	0x0064
        /*001c*/ 	.short	0x0082
	.zero		2


//--------------------- .nv.info                  --------------------------
	.section	.nv.info,"",@"SHT_CUDA_INFO"
	.align	4


	//----- nvinfo : EIATTR_REGCOUNT
	.align		4
        /*0000*/ 	.byte	0x04, 0x2f
        /*0002*/ 	.short	(.L_1 - .L_0)
	.align		4
.L_0:
        /*0004*/ 	.word	index@(_Z11vector_swapPfS_)
        /*0008*/ 	.word	0x00000013


	//----- nvinfo : EIATTR_FRAME_SIZE
	.align		4
.L_1:
        /*000c*/ 	.byte	0x04, 0x11
        /*000e*/ 	.short	(.L_3 - .L_2)
	.align		4
.L_2:
        /*0010*/ 	.word	index@($__internal_0_$__cuda_sm3x_div_rn_noftz_f32_slowpath)
        /*0014*/ 	.word	0x00000000


	//----- nvinfo : EIATTR_FRAME_SIZE
	.align		4
.L_3:
        /*0018*/ 	.byte	0x04, 0x11
        /*001a*/ 	.short	(.L_5 - .L_4)
	.align		4
.L_4:
        /*001c*/ 	.word	index@(_Z11vector_swapPfS_)
        /*0020*/ 	.word	0x00000000


	//----- nvinfo : EIATTR_MIN_STACK_SIZE
	.align		4
.L_5:
        /*0024*/ 	.byte	0x04, 0x12
        /*0026*/ 	.short	(.L_7 - .L_6)
	.align		4
.L_6:
        /*0028*/ 	.word	index@(_Z11vector_swapPfS_)
        /*002c*/ 	.word	0x00000000
.L_7:


//--------------------- .nv.compat                --------------------------
	.section	.nv.compat,"",@"SHT_CUDA_COMPAT_INFO"
	.align	4
        /*0000*/ 	.byte	0x02, 0x09, 0x00, 0x00, 0x02, 0x02, 0x01, 0x00, 0x02, 0x05, 0x05, 0x00, 0x03, 0x07, 0x01, 0x01
        /*0010*/ 	.byte	0x02, 0x03, 0x00, 0x00, 0x02, 0x06, 0x01, 0x00, 0x04, 0x0b, 0x08, 0x00, 0x01, 0x00, 0x00, 0x00
        /*0020*/ 	.byte	0x00, 0x00, 0x00, 0x00


//--------------------- .nv.info._Z11vector_swapPfS_ --------------------------
	.section	.nv.info._Z11vector_swapPfS_,"",@"SHT_CUDA_INFO"
	.sectionflags	@""
	.align	4


	//----- nvinfo : EIATTR_CUDA_API_VERSION
	.align		4
        /*0000*/ 	.byte	0x04, 0x37
        /*0002*/ 	.short	(.L_9 - .L_8)
.L_8:
        /*0004*/ 	.word	0x00000082


	//----- nvinfo : EIATTR_KPARAM_INFO
	.align		4
.L_9:
        /*0008*/ 	.byte	0x04, 0x17
        /*000a*/ 	.short	(.L_11 - .L_10)
.L_10:
        /*000c*/ 	.word	0x00000000
        /*0010*/ 	.short	0x0001
        /*0012*/ 	.short	0x0008
        /*0014*/ 	.byte	0x00, 0xf5, 0x21, 0x00


	//----- nvinfo : EIATTR_KPARAM_INFO
	.align		4
.L_11:
        /*0018*/ 	.byte	0x04, 0x17
        /*001a*/ 	.short	(.L_13 - .L_12)
.L_12:
        /*001c*/ 	.word	0x00000000
        /*0020*/ 	.short	0x0000
        /*0022*/ 	.short	0x0000
        /*0024*/ 	.byte	0x00, 0xf5, 0x21, 0x00


	//----- nvinfo : EIATTR_SPARSE_MMA_MASK
	.align		4
.L_13:
        /*0028*/ 	.byte	0x03, 0x50
        /*002a*/ 	.short	0x0000


	//----- nvinfo : EIATTR_MAXREG_COUNT
	.align		4
        /*002c*/ 	.byte	0x03, 0x1b
        /*002e*/ 	.short	0x00ff


	//----- nvinfo : EIATTR_MERCURY_ISA_VERSION
	.align		4
        /*0030*/ 	.byte	0x03, 0x5f
        /*0032*/ 	.short	0x0101


	//----- nvinfo : EIATTR_VRC_CTA_INIT_COUNT
	.align		4
        /*0034*/ 	.byte	0x02, 0x4a
	.zero		1
	.zero		1


	//----- nvinfo : EIATTR_EXIT_INSTR_OFFSETS
	.align		4
        /*0038*/ 	.byte	0x04, 0x1c
        /*003a*/ 	.short	(.L_15 - .L_14)


	//   ....[0]....
.L_14:
        /*003c*/ 	.word	0x00000060


	//   ....[1]....
        /*0040*/ 	.word	0x000002f0


	//----- nvinfo : EIATTR_CRS_STACK_SIZE
	.align		4
.L_15:
        /*0044*/ 	.byte	0x04, 0x1e
        /*0046*/ 	.short	(.L_17 - .L_16)
.L_16:
        /*0048*/ 	.word	0x00000000


	//----- nvinfo : EIATTR_CBANK_PARAM_SIZE
	.align		4
.L_17:
        /*004c*/ 	.byte	0x03, 0x19
        /*004e*/ 	.short	0x0010


	//----- nvinfo : EIATTR_PARAM_CBANK
	.align		4
        /*0050*/ 	.byte	0x04, 0x0a
        /*0052*/ 	.short	(.L_19 - .L_18)
	.align		4
.L_18:
        /*0054*/ 	.word	index@(.nv.constant0._Z11vector_swapPfS_)
        /*0058*/ 	.short	0x0380
        /*005a*/ 	.short	0x0010


	//----- nvinfo : EIATTR_SW_WAR
	.align		4
.L_19:
        /*005c*/ 	.byte	0x04, 0x36
        /*005e*/ 	.short	(.L_21 - .L_20)
.L_20:
        /*0060*/ 	.word	0x00000008
.L_21:


//--------------------- .nv.callgraph             --------------------------
	.section	.nv.callgraph,"",@"SHT_CUDA_CALLGRAPH"
	.align	4
	.sectionentsize	8
	.align		4
        /*0000*/ 	.word	0x00000000
	.align		4
        /*0004*/ 	.word	0xffffffff
	.align		4
        /*0008*/ 	.word	0x00000000
	.align		4
        /*000c*/ 	.word	0xfffffffe
	.align		4
        /*0010*/ 	.word	0x00000000
	.align		4
        /*0014*/ 	.word	0xfffffffd
	.align		4
        /*0018*/ 	.word	0x00000000
	.align		4
        /*001c*/ 	.word	0xfffffffc


//--------------------- .text._Z11vector_swapPfS_ --------------------------
	.section	.text._Z11vector_swapPfS_,"ax",@progbits
	.align	128
        .global         _Z11vector_swapPfS_
        .type           _Z11vector_swapPfS_,@function
        .size           _Z11vector_swapPfS_,(.L_x_16 - _Z11vector_swapPfS_)
        .other          _Z11vector_swapPfS_,@"STO_CUDA_ENTRY STV_DEFAULT"
_Z11vector_swapPfS_:
.text._Z11vector_swapPfS_:
[----:B------:R-:W-:Y:S01]  /*0000*/  LDC R1, c[0x0][0x37c] ;  /* 0x0000df00ff017b82 */ /* 0x000fe20000000800 */
[----:B------:R-:W0:Y:S01]  /*0010*/  S2R R3, SR_CTAID.X ;  /* 0x0000000000037919 */ /* 0x000e220000002500 */
[----:B------:R-:W0:Y:S01]  /*0020*/  LDCU UR4, c[0x0][0x360] ;  /* 0x00006c00ff0477ac */ /* 0x000e220008000800 */
[----:B------:R-:W0:Y:S02]  /*0030*/  S2R R0, SR_TID.X ;  /* 0x0000000000007919 */ /* 0x000e240000002100 */
[----:B0-----:R-:W-:-:S05]  /*0040*/  IMAD R3, R3, UR4, R0 ;  /* 0x0000000403037c24 */ /* 0x001fca000f8e0200 */
[----:B------:R-:W-:-:S13]  /*0050*/  ISETP.GT.AND P0, PT, R3, 0x9fff, PT ;  /* 0x00009fff0300780c */ /* 0x000fda0003f04270 */
[----:B------:R-:W-:Y:S05]  /*0060*/  @P0 EXIT ;  /* 0x000000000000094d */ /* 0x000fea0003800000 */
[----:B------:R-:W0:Y:S01]  /*0070*/  LDC.64 R4, c[0x0][0x380] ;  /* 0x0000e000ff047b82 */ /* 0x000e220000000a00 */
[----:B------:R-:W1:Y:S07]  /*0080*/  LDCU.64 UR4, c[0x0][0x358] ;  /* 0x00006b00ff0477ac */ /* 0x000e6e0008000a00 */
[----:B------:R-:W2:Y:S01]  /*0090*/  LDC.64 R6, c[0x0][0x388] ;  /* 0x0000e200ff067b82 */ /* 0x000ea20000000a00 */
[----:B0-----:R-:W-:-:S05]  /*00a0*/  IMAD.WIDE R4, R3, 0x4, R4 ;  /* 0x0000000403047825 */ /* 0x001fca00078e0204 */
[----:B-1----:R-:W3:Y:S01]  /*00b0*/  LDG.E R0, desc[UR4][R4.64] ;  /* 0x0000000404007981 */ /* 0x002ee2000c1e1900 */
[----:B--2---:R-:W-:-:S05]  /*00c0*/  IMAD.WIDE R6, R3, 0x4, R6 ;  /* 0x0000000403067825 */ /* 0x004fca00078e0206 */
[----:B------:R-:W3:Y:S02]  /*00d0*/  LDG.E R3, desc[UR4][R6.64] ;  /* 0x0000000406037981 */ /* 0x000ee4000c1e1900 */
[----:B---3--:R-:W-:-:S05]  /*00e0*/  FMUL R0, R0, R3 ;  /* 0x0000000300007220 */ /* 0x008fca0000400000 */
[----:B------:R0:W-:Y:S04]  /*00f0*/  STG.E desc[UR4][R4.64], R0 ;  /* 0x0000000004007986 */ /* 0x0001e8000c101904 */
[----:B------:R-:W2:Y:S01]  /*0100*/  LDG.E R3, desc[UR4][R6.64] ;  /* 0x0000000406037981 */ /* 0x000ea2000c1e1900 */
[----:B------:R-:W-:Y:S01]  /*0110*/  BSSY.RECONVERGENT B0, `(.L_x_0) ;  /* 0x000000c000007945 */ /* 0x000fe20003800200 */
[----:B--2---:R-:W1:Y:S08]  /*0120*/  MUFU.RCP R2, R3 ;  /* 0x0000000300027308 */ /* 0x004e700000001000 */
[----:B------:R-:W2:Y:S01]  /*0130*/  FCHK P0, R0, R3 ;  /* 0x0000000300007302 */ /* 0x000ea20000000000 */
[----:B-1----:R-:W-:-:S04]  /*0140*/  FFMA R9, -R3, R2, 1 ;  /* 0x3f80000003097423 */ /* 0x002fc80000000102 */
[----:B------:R-:W-:-:S04]  /*0150*/  FFMA R9, R2, R9, R2 ;  /* 0x0000000902097223 */ /* 0x000fc80000000002 */
[----:B------:R-:W-:-:S04]  /*0160*/  FFMA R2, R0, R9, RZ ;  /* 0x0000000900027223 */ /* 0x000fc800000000ff */
[----:B------:R-:W-:-:S04]  /*0170*/  FFMA R8, -R3, R2, R0 ;  /* 0x0000000203087223 */ /* 0x000fc80000000100 */
[----:B------:R-:W-:Y:S01]  /*0180*/  FFMA R9, R9, R8, R2 ;  /* 0x0000000809097223 */ /* 0x000fe20000000002 */
[----:B0-2---:R-:W-:Y:S06]  /*0190*/  @!P0 BRA `(.L_x_1) ;  /* 0x00000000000c8947 */ /* 0x005fec0003800000 */
[----:B------:R-:W-:-:S07]  /*01a0*/  MOV R2, 0x1c0 ;  /* 0x000001c000027802 */ /* 0x000fce0000000f00 */
[----:B------:R-:W-:Y:S05]  /*01b0*/  CALL.REL.NOINC `($__internal_0_$__cuda_sm3x_div_rn_noftz_f32_slowpath) ;  /* 0x0000000000507944 */ /* 0x000fea0003c00000 */
[----:B------:R-:W-:-:S07]  /*01c0*/  IMAD.MOV.U32 R9, RZ, RZ, R0 ;  /* 0x000000ffff097224 */ /* 0x000fce00078e0000 */
.L_x_1:
[----:B------:R-:W-:Y:S05]  /*01d0*/  BSYNC.RECONVERGENT B0 ;  /* 0x0000000000007941 */ /* 0x000fea0003800200 */
.L_x_0:
[----:B------:R0:W-:Y:S04]  /*01e0*/  STG.E desc[UR4][R6.64], R9 ;  /* 0x0000000906007986 */ /* 0x0001e8000c101904 */
[----:B------:R-:W2:Y:S01]  /*01f0*/  LDG.E R0, desc[UR4][R4.64] ;  /* 0x0000000404007981 */ /* 0x000ea2000c1e1900 */
[----:B------:R-:W1:Y:S01]  /*0200*/  MUFU.RCP R2, R9 ;  /* 0x0000000900027308 */ /* 0x000e620000001000 */
[----:B------:R-:W-:Y:S01]  /*0210*/  BSSY.RECONVERGENT B0, `(.L_x_2) ;  /* 0x000000c000007945 */ /* 0x000fe20003800200 */
[----:B-1----:R-:W-:-:S04]  /*0220*/  FFMA R3, R2, -R9, 1 ;  /* 0x3f80000002037423 */ /* 0x002fc80000000809 */
[----:B------:R-:W-:Y:S02]  /*0230*/  FFMA R3, R2, R3, R2 ;  /* 0x0000000302037223 */ /* 0x000fe40000000002 */
[----:B--2---:R-:W1:Y:S02]  /*0240*/  FCHK P0, R0, R9 ;  /* 0x0000000900007302 */ /* 0x004e640000000000 */
[----:B------:R-:W-:-:S04]  /*0250*/  FFMA R2, R0, R3, RZ ;  /* 0x0000000300027223 */ /* 0x000fc800000000ff */
[----:B------:R-:W-:-:S04]  /*0260*/  FFMA R8, R2, -R9, R0 ;  /* 0x8000000902087223 */ /* 0x000fc80000000000 */
[----:B------:R-:W-:Y:S01]  /*0270*/  FFMA R3, R3, R8, R2 ;  /* 0x0000000803037223 */ /* 0x000fe20000000002 */
[----:B01----:R-:W-:Y:S06]  /*0280*/  @!P0 BRA `(.L_x_3) ;  /* 0x0000000000108947 */ /* 0x003fec0003800000 */
[----:B------:R-:W-:Y:S01]  /*0290*/  IMAD.MOV.U32 R3, RZ, RZ, R9 ;  /* 0x000000ffff037224 */ /* 0x000fe200078e0009 */
[----:B------:R-:W-:-:S07]  /*02a0*/  MOV R2, 0x2c0 ;  /* 0x000002c000027802 */ /* 0x000fce0000000f00 */
[----:B------:R-:W-:Y:S05]  /*02b0*/  CALL.REL.NOINC `($__internal_0_$__cuda_sm3x_div_rn_noftz_f32_slowpath) ;  /* 0x0000000000107944 */ /* 0x000fea0003c00000 */
[----:B------:R-:W-:-:S07]  /*02c0*/  IMAD.MOV.U32 R3, RZ, RZ, R0 ;  /* 0x000000ffff037224 */ /* 0x000fce00078e0000 */
.L_x_3:
[----:B------:R-:W-:Y:S05]  /*02d0*/  BSYNC.RECONVERGENT B0 ;  /* 0x0000000000007941 */ /* 0x000fea0003800200 */
.L_x_2:
[----:B------:R-:W-:Y:S01]  /*02e0*/  STG.E desc[UR4][R4.64], R3 ;  /* 0x0000000304007986 */ /* 0x000fe2000c101904 */
[----:B------:R-:W-:Y:S05]  /*02f0*/  EXIT ;  /* 0x000000000000794d */ /* 0x000fea0003800000 */
        .weak           $__internal_0_$__cuda_sm3x_div_rn_noftz_f32_slowpath
        .type           $__internal_0_$__cuda_sm3x_div_rn_noftz_f32_slowpath,@function
        .size           $__internal_0_$__cuda_sm3x_div_rn_noftz_f32_slowpath,(.L_x_16 - $__internal_0_$__cuda_sm3x_div_rn_noftz_f32_slowpath)
$__internal_0_$__cuda_sm3x_div_rn_noftz_f32_slowpath:
[----:B------:R-:W-:Y:S01]  /*0300*/  SHF.R.U32.HI R9, RZ, 0x17, R3 ;  /* 0x00000017ff097819 */ /* 0x000fe20000011603 */
[----:B------:R-:W-:Y:S01]  /*0310*/  BSSY.RECONVERGENT B1, `(.L_x_4) ;  /* 0x0000062000017945 */ /* 0x000fe20003800200 */
[----:B------:R-:W-:Y:S02]  /*0320*/  SHF.R.U32.HI R8, RZ, 0x17, R0 ;  /* 0x00000017ff087819 */ /* 0x000fe40000011600 */
[----:B------:R-:W-:Y:S02]  /*0330*/  LOP3.LUT R14, R9, 0xff, RZ, 0xc0, !PT ;  /* 0x000000ff090e7812 */ /* 0x000fe400078ec0ff */
[----:B------:R-:W-:-:S03]  /*0340*/  LOP3.LUT R12, R8, 0xff, RZ, 0xc0, !PT ;  /* 0x000000ff080c7812 */ /* 0x000fc600078ec0ff */
[----:B------:R-:W-:Y:S02]  /*0350*/  VIADD R10, R14, 0xffffffff ;  /* 0xffffffff0e0a7836 */ /* 0x000fe40000000000 */
[----:B------:R-:W-:-:S03]  /*0360*/  VIADD R9, R12, 0xffffffff ;  /* 0xffffffff0c097836 */ /* 0x000fc60000000000 */
[----:B------:R-:W-:-:S04]  /*0370*/  ISETP.GT.U32.AND P0, PT, R10, 0xfd, PT ;  /* 0x000000fd0a00780c */ /* 0x000fc80003f04070 */
[----:B------:R-:W-:-:S13]  /*0380*/  ISETP.GT.U32.OR P0, PT, R9, 0xfd, P0 ;  /* 0x000000fd0900780c */ /* 0x000fda0000704470 */
[----:B------:R-:W-:Y:S01]  /*0390*/  @!P0 IMAD.MOV.U32 R8, RZ, RZ, RZ ;  /* 0x000000ffff088224 */ /* 0x000fe200078e00ff */
[----:B------:R-:W-:Y:S06]  /*03a0*/  @!P0 BRA `(.L_x_5) ;  /* 0x00000000005c8947 */ /* 0x000fec0003800000 */
[----:B------:R-:W-:Y:S02]  /*03b0*/  FSETP.GTU.FTZ.AND P0, PT, |R0|, +INF , PT ;  /* 0x7f8000000000780b */ /* 0x000fe40003f1c200 */
[----:B------:R-:W-:-:S04]  /*03c0*/  FSETP.GTU.FTZ.AND P1, PT, |R3|, +INF , PT ;  /* 0x7f8000000300780b */ /* 0x000fc80003f3c200 */
[----:B------:R-:W-:-:S13]  /*03d0*/  PLOP3.LUT P0, PT, P0, P1, PT, 0xf8, 0x8f ;  /* 0x00000000008f781c */ /* 0x000fda0000703f70 */
[----:B------:R-:W-:Y:S05]  /*03e0*/  @P0 BRA `(.L_x_6) ;  /* 0x00000004004c0947 */ /* 0x000fea0003800000 */
[----:B------:R-:W-:-:S13]  /*03f0*/  LOP3.LUT P0, RZ, R3, 0x7fffffff, R0, 0xc8, !PT ;  /* 0x7fffffff03ff7812 */ /* 0x000fda000780c800 */
[----:B------:R-:W-:Y:S05]  /*0400*/  @!P0 BRA `(.L_x_7) ;  /* 0x00000004003c8947 */ /* 0x000fea0003800000 */
[C---:B------:R-:W-:Y:S02]  /*0410*/  FSETP.NEU.FTZ.AND P2, PT, |R0|.reuse, +INF , PT ;  /* 0x7f8000000000780b */ /* 0x040fe40003f5d200 */
[----:B------:R-:W-:Y:S02]  /*0420*/  FSETP.NEU.FTZ.AND P1, PT, |R3|, +INF , PT ;  /* 0x7f8000000300780b */ /* 0x000fe40003f3d200 */
[----:B------:R-:W-:-:S11]  /*0430*/  FSETP.NEU.FTZ.AND P0, PT, |R0|, +INF , PT ;  /* 0x7f8000000000780b */ /* 0x000fd60003f1d200 */
[----:B------:R-:W-:Y:S05]  /*0440*/  @!P1 BRA !P2, `(.L_x_7) ;  /* 0x00000004002c9947 */ /* 0x000fea0005000000 */
[----:B------:R-:W-:-:S04]  /*0450*/  LOP3.LUT P2, RZ, R0, 0x7fffffff, RZ, 0xc0, !PT ;  /* 0x7fffffff00ff7812 */ /* 0x000fc8000784c0ff */
[----:B------:R-:W-:-:S13]  /*0460*/  PLOP3.LUT P1, PT, P1, P2, PT, 0x2f, 0xf2 ;  /* 0x0000000000f2781c */ /* 0x000fda0000f24577 */
[----:B------:R-:W-:Y:S05]  /*0470*/  @P1 BRA `(.L_x_8) ;  /* 0x0000000400181947 */ /* 0x000fea0003800000 */
[----:B------:R-:W-:-:S04]  /*0480*/  LOP3.LUT P1, RZ, R3, 0x7fffffff, RZ, 0xc0, !PT ;  /* 0x7fffffff03ff7812 */ /* 0x000fc8000782c0ff */
[----:B------:R-:W-:-:S13]  /*0490*/  PLOP3.LUT P0, PT, P0, P1, PT, 0x2f, 0xf2 ;  /* 0x0000000000f2781c */ /* 0x000fda0000702577 */
[----:B------:R-:W-:Y:S05]  /*04a0*/  @P0 BRA `(.L_x_9) ;  /* 0x0000000400000947 */ /* 0x000fea0003800000 */
[----:B------:R-:W-:Y:S02]  /*04b0*/  ISETP.GE.AND P0, PT, R9, RZ, PT ;  /* 0x000000ff0900720c */ /* 0x000fe40003f06270 */
[----:B------:R-:W-:-:S11]  /*04c0*/  ISETP.GE.AND P1, PT, R10, RZ, PT ;  /* 0x000000ff0a00720c */ /* 0x000fd60003f26270 */
[----:B------:R-:W-:Y:S02]  /*04d0*/  @P0 IMAD.MOV.U32 R8, RZ, RZ, RZ ;  /* 0x000000ffff080224 */ /* 0x000fe400078e00ff */
[----:B------:R-:W-:Y:S01]  /*04e0*/  @!P0 FFMA R0, R0, 1.84467440737095516160e+19, RZ ;  /* 0x5f80000000008823 */ /* 0x000fe200000000ff */
[----:B------:R-:W-:Y:S02]  /*04f0*/  @!P0 IMAD.MOV.U32 R8, RZ, RZ, -0x40 ;  /* 0xffffffc0ff088424 */ /* 0x000fe400078e00ff */
[----:B------:R-:W-:Y:S02]  /*0500*/  @!P1 FFMA R3, R3, 1.84467440737095516160e+19, RZ ;  /* 0x5f80000003039823 */ /* 0x000fe400000000ff */
[----:B------:R-:W-:-:S07]  /*0510*/  @!P1 VIADD R8, R8, 0x40 ;  /* 0x0000004008089836 */ /* 0x000fce0000000000 */
.L_x_5:
[----:B------:R-:W-:Y:S01]  /*0520*/  LEA R10, R14, 0xc0800000, 0x17 ;  /* 0xc08000000e0a7811 */ /* 0x000fe200078eb8ff */
[----:B------:R-:W-:Y:S04]  /*0530*/  BSSY.RECONVERGENT B2, `(.L_x_10) ;  /* 0x0000036000027945 */ /* 0x000fe80003800200 */
[----:B------:R-:W-:Y:S02]  /*0540*/  IMAD.IADD R10, R3, 0x1, -R10 ;  /* 0x00000001030a7824 */ /* 0x000fe400078e0a0a */
[----:B------:R-:W-:Y:S02]  /*0550*/  VIADD R3, R12, 0xffffff81 ;  /* 0xffffff810c037836 */ /* 0x000fe40000000000 */
[----:B------:R-:W0:Y:S01]  /*0560*/  MUFU.RCP R9, R10 ;  /* 0x0000000a00097308 */ /* 0x000e220000001000 */
[----:B------:R-:W-:Y:S01]  /*0570*/  FADD.FTZ R11, -R10, -RZ ;  /* 0x800000ff0a0b7221 */ /* 0x000fe20000010100 */
[----:B------:R-:W-:-:S03]  /*0580*/  IMAD R0, R3, -0x800000, R0 ;  /* 0xff80000003007824 */ /* 0x000fc600078e0200 */
[----:B0-----:R-:W-:-:S04]  /*0590*/  FFMA R12, R9, R11, 1 ;  /* 0x3f800000090c7423 */ /* 0x001fc8000000000b */
[----:B------:R-:W-:-:S04]  /*05a0*/  FFMA R16, R9, R12, R9 ;  /* 0x0000000c09107223 */ /* 0x000fc80000000009 */
[----:B------:R-:W-:-:S04]  /*05b0*/  FFMA R9, R0, R16, RZ ;  /* 0x0000001000097223 */ /* 0x000fc800000000ff */
[----:B------:R-:W-:-:S04]  /*05c0*/  FFMA R12, R11, R9, R0 ;  /* 0x000000090b0c7223 */ /* 0x000fc80000000000 */
[----:B------:R-:W-:Y:S01]  /*05d0*/  FFMA R13, R16, R12, R9 ;  /* 0x0000000c100d7223 */ /* 0x000fe20000000009 */
[----:B------:R-:W-:-:S03]  /*05e0*/  IADD3 R9, PT, PT, R3, 0x7f, -R14 ;  /* 0x0000007f03097810 */ /* 0x000fc60007ffe80e */
[----:B------:R-:W-:Y:S02]  /*05f0*/  FFMA R12, R11, R13, R0 ;  /* 0x0000000d0b0c7223 */ /* 0x000fe40000000000 */
[----:B------:R-:W-:Y:S02]  /*0600*/  IMAD.IADD R9, R9, 0x1, R8 ;  /* 0x0000000109097824 */ /* 0x000fe400078e0208 */
[----:B------:R-:W-:-:S05]  /*0610*/  FFMA R0, R16, R12, R13 ;  /* 0x0000000c10007223 */ /* 0x000fca000000000d */
[----:B------:R-:W-:-:S04]  /*0620*/  SHF.R.U32.HI R3, RZ, 0x17, R0 ;  /* 0x00000017ff037819 */ /* 0x000fc80000011600 */
[----:B------:R-:W-:-:S05]  /*0630*/  LOP3.LUT R3, R3, 0xff, RZ, 0xc0, !PT ;  /* 0x000000ff03037812 */ /* 0x000fca00078ec0ff */
[----:B------:R-:W-:-:S04]  /*0640*/  IMAD.IADD R11, R3, 0x1, R9 ;  /* 0x00000001030b7824 */ /* 0x000fc800078e0209 */
[----:B------:R-:W-:-:S05]  /*0650*/  VIADD R3, R11, 0xffffffff ;  /* 0xffffffff0b037836 */ /* 0x000fca0000000000 */
[----:B------:R-:W-:-:S13]  /*0660*/  ISETP.GE.U32.AND P0, PT, R3, 0xfe, PT ;  /* 0x000000fe0300780c */ /* 0x000fda0003f06070 */
[----:B------:R-:W-:Y:S05]  /*0670*/  @!P0 BRA `(.L_x_11) ;  /* 0x0000000000808947 */ /* 0x000fea0003800000 */
[----:B------:R-:W-:-:S13]  /*0680*/  ISETP.GT.AND P0, PT, R11, 0xfe, PT ;  /* 0x000000fe0b00780c */ /* 0x000fda0003f04270 */
[----:B------:R-:W-:Y:S05]  /*0690*/  @P0 BRA `(.L_x_12) ;  /* 0x00000000006c0947 */ /* 0x000fea0003800000 */
[----:B------:R-:W-:-:S13]  /*06a0*/  ISETP.GE.AND P0, PT, R11, 0x1, PT ;  /* 0x000000010b00780c */ /* 0x000fda0003f06270 */
[----:B------:R-:W-:Y:S05]  /*06b0*/  @P0 BRA `(.L_x_13) ;  /* 0x0000000000740947 */ /* 0x000fea0003800000 */
[----:B------:R-:W-:Y:S02]  /*06c0*/  ISETP.GE.AND P0, PT, R11, -0x18, PT ;  /* 0xffffffe80b00780c */ /* 0x000fe40003f06270 */
[----:B------:R-:W-:-:S11]  /*06d0*/  LOP3.LUT R0, R0, 0x80000000, RZ, 0xc0, !PT ;  /* 0x8000000000007812 */ /* 0x000fd600078ec0ff */
[----:B------:R-:W-:Y:S05]  /*06e0*/  @!P0 BRA `(.L_x_13) ;  /* 0x0000000000688947 */ /* 0x000fea0003800000 */
[CCC-:B------:R-:W-:Y:S01]  /*06f0*/  FFMA.RZ R3, R16.reuse, R12.reuse, R13.reuse ;  /* 0x0000000c10037223 */ /* 0x1c0fe2000000c00d */
[C---:B------:R-:W-:Y:S02]  /*0700*/  VIADD R10, R11.reuse, 0x20 ;  /* 0x000000200b0a7836 */ /* 0x040fe40000000000 */
[CCC-:B------:R-:W-:Y:S01]  /*0710*/  FFMA.RM R8, R16.reuse, R12.reuse, R13.reuse ;  /* 0x0000000c10087223 */ /* 0x1c0fe2000000400d */
[----:B------:R-:W-:Y:S02]  /*0720*/  ISETP.NE.AND P2, PT, R11, RZ, PT ;  /* 0x000000ff0b00720c */ /* 0x000fe40003f45270 */
[----:B------:R-:W-:Y:S01]  /*0730*/  LOP3.LUT R9, R3, 0x7fffff, RZ, 0xc0, !PT ;  /* 0x007fffff03097812 */ /* 0x000fe200078ec0ff */
[----:B------:R-:W-:Y:S01]  /*0740*/  FFMA.RP R3, R16, R12, R13 ;  /* 0x0000000c10037223 */ /* 0x000fe2000000800d */
[----:B------:R-:W-:Y:S01]  /*0750*/  ISETP.NE.AND P1, PT, R11, RZ, PT ;  /* 0x000000ff0b00720c */ /* 0x000fe20003f25270 */
[----:B------:R-:W-:Y:S01]  /*0760*/  IMAD.MOV R11, RZ, RZ, -R11 ;  /* 0x000000ffff0b7224 */ /* 0x000fe200078e0a0b */
[----:B------:R-:W-:-:S02]  /*0770*/  LOP3.LUT R9, R9, 0x800000, RZ, 0xfc, !PT ;  /* 0x0080000009097812 */ /* 0x000fc400078efcff */
[----:B------:R-:W-:Y:S02]  /*0780*/  FSETP.NEU.FTZ.AND P0, PT, R3, R8, PT ;  /* 0x000000080300720b */ /* 0x000fe40003f1d000 */
[----:B------:R-:W-:Y:S02]  /*0790*/  SHF.L.U32 R10, R9, R10, RZ ;  /* 0x0000000a090a7219 */ /* 0x000fe400000006ff */
[----:B------:R-:W-:Y:S02]  /*07a0*/  SEL R8, R11, RZ, P2 ;  /* 0x000000ff0b087207 */ /* 0x000fe40001000000 */
[----:B------:R-:W-:Y:S02]  /*07b0*/  ISETP.NE.AND P1, PT, R10, RZ, P1 ;  /* 0x000000ff0a00720c */ /* 0x000fe40000f25270 */
[----:B------:R-:W-:Y:S02]  /*07c0*/  SHF.R.U32.HI R8, RZ, R8, R9 ;  /* 0x00000008ff087219 */ /* 0x000fe40000011609 */
[----:B------:R-:W-:-:S02]  /*07d0*/  PLOP3.LUT P0, PT, P0, P1, PT, 0xf8, 0x8f ;  /* 0x00000000008f781c */ /* 0x000fc40000703f70 */
[----:B------:R-:W-:Y:S02]  /*07e0*/  SHF.R.U32.HI R10, RZ, 0x1, R8 ;  /* 0x00000001ff0a7819 */ /* 0x000fe40000011608 */
[----:B------:R-:W-:-:S04]  /*07f0*/  SEL R3, RZ, 0x1, !P0 ;  /* 0x00000001ff037807 */ /* 0x000fc80004000000 */
[----:B------:R-:W-:-:S04]  /*0800*/  LOP3.LUT R3, R3, 0x1, R10, 0xf8, !PT ;  /* 0x0000000103037812 */ /* 0x000fc800078ef80a */
[----:B------:R-:W-:-:S05]  /*0810*/  LOP3.LUT R3, R3, R8, RZ, 0xc0, !PT ;  /* 0x0000000803037212 */ /* 0x000fca00078ec0ff */
[----:B------:R-:W-:-:S05]  /*0820*/  IMAD.IADD R3, R10, 0x1, R3 ;  /* 0x000000010a037824 */ /* 0x000fca00078e0203 */
[----:B------:R-:W-:Y:S01]  /*0830*/  LOP3.LUT R0, R3, R0, RZ, 0xfc, !PT ;  /* 0x0000000003007212 */ /* 0x000fe200078efcff */
[----:B------:R-:W-:Y:S06]  /*0840*/  BRA `(.L_x_13) ;  /* 0x0000000000107947 */ /* 0x000fec0003800000 */
.L_x_12:
[----:B------:R-:W-:-:S04]  /*0850*/  LOP3.LUT R0, R0, 0x80000000, RZ, 0xc0, !PT ;  /* 0x8000000000007812 */ /* 0x000fc800078ec0ff */
[----:B------:R-:W-:Y:S01]  /*0860*/  LOP3.LUT R0, R0, 0x7f800000, RZ, 0xfc, !PT ;  /* 0x7f80000000007812 */ /* 0x000fe200078efcff */
[----:B------:R-:W-:Y:S06]  /*0870*/  BRA `(.L_x_13) ;  /* 0x0000000000047947 */ /* 0x000fec0003800000 */
.L_x_11:
[----:B------:R-:W-:-:S07]  /*0880*/  IMAD R0, R9, 0x800000, R0 ;  /* 0x0080000009007824 */ /* 0x000fce00078e0200 */
.L_x_13:
[----:B------:R-:W-:Y:S05]  /*0890*/  BSYNC.RECONVERGENT B2 ;  /* 0x0000000000027941 */ /* 0x000fea0003800200 */
.L_x_10:
[----:B------:R-:W-:Y:S05]  /*08a0*/  BRA `(.L_x_14) ;  /* 0x0000000000207947 */ /* 0x000fea0003800000 */
.L_x_9:
[----:B------:R-:W-:-:S04]  /*08b0*/  LOP3.LUT R0, R3, 0x80000000, R0, 0x48, !PT ;  /* 0x8000000003007812 */ /* 0x000fc800078e4800 */
[----:B------:R-:W-:Y:S01]  /*08c0*/  LOP3.LUT R0, R0, 0x7f800000, RZ, 0xfc, !PT ;  /* 0x7f80000000007812 */ /* 0x000fe200078efcff */
[----:B------:R-:W-:Y:S06]  /*08d0*/  BRA `(.L_x_14) ;  /* 0x0000000000147947 */ /* 0x000fec0003800000 */
.L_x_8:
[----:B------:R-:W-:Y:S01]  /*08e0*/  LOP3.LUT R0, R3, 0x80000000, R0, 0x48, !PT ;  /* 0x8000000003007812 */ /* 0x000fe200078e4800 */
[----:B------:R-:W-:Y:S06]  /*08f0*/  BRA `(.L_x_14) ;  /* 0x00000000000c7947 */ /* 0x000fec0003800000 */
.L_x_7:
[----:B------:R-:W0:Y:S01]  /*0900*/  MUFU.RSQ R0, -QNAN ;  /* 0xffc0000000007908 */ /* 0x000e220000001400 */
[----:B------:R-:W-:Y:S05]  /*0910*/  BRA `(.L_x_14) ;  /* 0x0000000000047947 */ /* 0x000fea0003800000 */
.L_x_6:
[----:B------:R-:W-:-:S07]  /*0920*/  FADD.FTZ R0, R0, R3 ;  /* 0x0000000300007221 */ /* 0x000fce0000010000 */
.L_x_14:
[----:B------:R-:W-:Y:S05]  /*0930*/  BSYNC.RECONVERGENT B1 ;  /* 0x0000000000017941 */ /* 0x000fea0003800200 */
.L_x_4:
[----:B------:R-:W-:-:S04]  /*0940*/  IMAD.MOV.U32 R3, RZ, RZ, 0x0 ;  /* 0x00000000ff037424 */ /* 0x000fc800078e00ff */
[----:B0-----:R-:W-:Y:S05]  /*0950*/  RET.REL.NODEC R2 `(_Z11vector_swapPfS_) ;  /* 0xfffffff402a87950 */ /* 0x001fea0003c3ffff */
.L_x_15:
[----:B------:R-:W-:-:S00]  /*0960*/  BRA `(.L_x_15) ;  /* 0xfffffffc00fc7947 */ /* 0x000fc0000383ffff */
[----:B------:R-:W-:-:S00]  /*0970*/  NOP ;  /* 0x0000000000007918 */ /* 0x000fc00000000000 */
        /* <DEDUP_REMOVED lines=8> */
.L_x_16:


//--------------------- .nv.shared.reserved.0     --------------------------
	.section	.nv.shared.reserved.0,"aw",@nobits
	.weak		__nv_reservedSMEM_offset_0_alias
	.size		__nv_reservedSMEM_offset_0_alias, 0, 64
	.other		__nv_reservedSMEM_offset_0_alias,@"STO_CUDA_RESERVED_SHARED STV_DEFAULT"
__nv_reservedSMEM_offset_0_alias:
	.zero		0
	.zero		64


//--------------------- .nv.constant0._Z11vector_swapPfS_ --------------------------
	.section	.nv.constant0._Z11vector_swapPfS_,"a",@progbits
	.sectionflags	@""
	.align	4
.nv.constant0._Z11vector_swapPfS_:
	.zero		912


//--------------------- SYMBOLS --------------------------

	.type		.nv.reservedSmem.offset0,@object
	.size		.nv.reservedSmem.offset0,0x4
